	.headerflags	@"EF_CUDA_TEXMODE_UNIFIED EF_CUDA_64BIT_ADDRESS EF_CUDA_ACCELERATORS EF_CUDA_SM90 EF_CUDA_VIRTUAL_SM(EF_CUDA_SM90)"
	.elftype	@"ET_EXEC"


//--------------------- .nv.info                  --------------------------
	.section	.nv.info,"",@"SHT_CUDA_INFO"
	.align	4


	//----- nvinfo : EIATTR_REGCOUNT
	.align		4
        /*0000*/ 	.byte	0x04, 0x2f
        /*0002*/ 	.short	(.L_1 - .L_0)
	.align		4
.L_0:
        /*0004*/ 	.word	index@(triton_poi_fused_add_convolution_2)
        /*0008*/ 	.word	0x00000014


	//----- nvinfo : EIATTR_MIN_STACK_SIZE
	.align		4
.L_1:
        /*000c*/ 	.byte	0x04, 0x12
        /*000e*/ 	.short	(.L_3 - .L_2)
	.align		4
.L_2:
        /*0010*/ 	.word	index@(triton_poi_fused_add_convolution_2)
        /*0014*/ 	.word	0x00000000


	//----- nvinfo : EIATTR_FRAME_SIZE
	.align		4
.L_3:
        /*0018*/ 	.byte	0x04, 0x11
        /*001a*/ 	.short	(.L_5 - .L_4)
	.align		4
.L_4:
        /*001c*/ 	.word	index@(triton_poi_fused_add_convolution_2)
        /*0020*/ 	.word	0x00000000


	//----- nvinfo : EIATTR_MIN_STACK_SIZE
	.align		4
.L_5:
        /*0024*/ 	.byte	0x04, 0x12
        /*0026*/ 	.short	(.L_7 - .L_6)
	.align		4
.L_6:
        /*0028*/ 	.word	index@(triton_poi_fused_add_convolution_2)
        /*002c*/ 	.word	0x00000000
.L_7:


//--------------------- .nv.info.triton_poi_fused_add_convolution_2 --------------------------
	.section	.nv.info.triton_poi_fused_add_convolution_2,"",@"SHT_CUDA_INFO"
	.sectionflags	@""
	.align	4


	//----- nvinfo : EIATTR_CUDA_API_VERSION
	.align		4
        /*0000*/ 	.byte	0x04, 0x37
        /*0002*/ 	.short	(.L_9 - .L_8)
.L_8:
        /*0004*/ 	.word	0x0000007c


	//----- nvinfo : EIATTR_KPARAM_INFO
	.align		4
.L_9:
        /*0008*/ 	.byte	0x04, 0x17
        /*000a*/ 	.short	(.L_11 - .L_10)
.L_10:
        /*000c*/ 	.word	0x00000000
        /*0010*/ 	.short	0x0004
        /*0012*/ 	.short	0x0020
        /*0014*/ 	.byte	0x00, 0xf0, 0x11, 0x00


	//----- nvinfo : EIATTR_KPARAM_INFO
	.align		4
.L_11:
        /*0018*/ 	.byte	0x04, 0x17
        /*001a*/ 	.short	(.L_13 - .L_12)
.L_12:
        /*001c*/ 	.word	0x00000000
        /*0020*/ 	.short	0x0003
        /*0022*/ 	.short	0x0018
        /*0024*/ 	.byte	0x00, 0xf4, 0x21, 0x00


	//----- nvinfo : EIATTR_KPARAM_INFO
	.align		4
.L_13:
        /*0028*/ 	.byte	0x04, 0x17
        /*002a*/ 	.short	(.L_15 - .L_14)
.L_14:
        /*002c*/ 	.word	0x00000000
        /*0030*/ 	.short	0x0002
        /*0032*/ 	.short	0x0010
        /*0034*/ 	.byte	0x00, 0xf4, 0x21, 0x00


	//----- nvinfo : EIATTR_KPARAM_INFO
	.align		4
.L_15:
        /*0038*/ 	.byte	0x04, 0x17
        /*003a*/ 	.short	(.L_17 - .L_16)
.L_16:
        /*003c*/ 	.word	0x00000000
        /*0040*/ 	.short	0x0001
        /*0042*/ 	.short	0x0008
        /*0044*/ 	.byte	0x00, 0xf4, 0x21, 0x00


	//----- nvinfo : EIATTR_KPARAM_INFO
	.align		4
.L_17:
        /*0048*/ 	.byte	0x04, 0x17
        /*004a*/ 	.short	(.L_19 - .L_18)
.L_18:
        /*004c*/ 	.word	0x00000000
        /*0050*/ 	.short	0x0000
        /*0052*/ 	.short	0x0000
        /*0054*/ 	.byte	0x00, 0xf4, 0x21, 0x00


	//----- nvinfo : EIATTR_SPARSE_MMA_MASK
	.align		4
.L_19:
        /*0058*/ 	.byte	0x03, 0x50
        /*005a*/ 	.short	0x0000


	//----- nvinfo : EIATTR_MAXREG_COUNT
	.align		4
        /*005c*/ 	.byte	0x03, 0x1b
        /*005e*/ 	.short	0x00ff


	//----- nvinfo : EIATTR_EXIT_INSTR_OFFSETS
	.align		4
        /*0060*/ 	.byte	0x04, 0x1c
        /*0062*/ 	.short	(.L_21 - .L_20)


	//   ....[0]....
.L_20:
        /*0064*/ 	.word	0x00000240


	//   ....[1]....
        /*0068*/ 	.word	0x00000260


	//----- nvinfo : EIATTR_REQNTID
	.align		4
.L_21:
        /*006c*/ 	.byte	0x04, 0x10
        /*006e*/ 	.short	(.L_23 - .L_22)
.L_22:
        /*0070*/ 	.word	0x00000080
        /*0074*/ 	.word	0x00000001
        /*0078*/ 	.word	0x00000001


	//----- nvinfo : EIATTR_CBANK_PARAM_SIZE
	.align		4
.L_23:
        /*007c*/ 	.byte	0x03, 0x19
        /*007e*/ 	.short	0x0024


	//----- nvinfo : EIATTR_PARAM_CBANK
	.align		4
        /*0080*/ 	.byte	0x04, 0x0a
        /*0082*/ 	.short	(.L_25 - .L_24)
	.align		4
.L_24:
        /*0084*/ 	.word	index@(.nv.constant0.triton_poi_fused_add_convolution_2)
        /*0088*/ 	.short	0x0210
        /*008a*/ 	.short	0x0024


	//----- nvinfo : EIATTR_SW_WAR
	.align		4
.L_25:
        /*008c*/ 	.byte	0x04, 0x36
        /*008e*/ 	.short	(.L_27 - .L_26)
.L_26:
        /*0090*/ 	.word	0x00000008
.L_27:


//--------------------- .nv.callgraph             --------------------------
	.section	.nv.callgraph,"",@"SHT_CUDA_CALLGRAPH"
	.align	4
	.sectionentsize	8
	.align		4
        /*0000*/ 	.word	0x00000000
	.align		4
        /*0004*/ 	.word	0xffffffff
	.align		4
        /*0008*/ 	.word	0x00000000
	.align		4
        /*000c*/ 	.word	0xfffffffe
	.align		4
        /*0010*/ 	.word	0x00000000
	.align		4
        /*0014*/ 	.word	0xfffffffd
	.align		4
        /*0018*/ 	.word	0x00000000
	.align		4
        /*001c*/ 	.word	0xfffffffc


//--------------------- .text.triton_poi_fused_add_convolution_2 --------------------------
	.section	.text.triton_poi_fused_add_convolution_2,"ax",@progbits
	.align	128
        .global         triton_poi_fused_add_convolution_2
        .type           triton_poi_fused_add_convolution_2,@function
        .size           triton_poi_fused_add_convolution_2,(.L_x_1 - triton_poi_fused_add_convolution_2)
        .other          triton_poi_fused_add_convolution_2,@"STO_CUDA_ENTRY STV_DEFAULT"
triton_poi_fused_add_convolution_2:
.text.triton_poi_fused_add_convolution_2:
[----:B------:R-:W0:Y:S02]  /*0000*/  LDC R1, c[0x0][0x28] ;  /* 0x00000a00ff017b82 */ /* 0x000e240000000800 */
[----:B------:R-:W1:Y:S01]  /*0010*/  S2R R0, SR_TID.X ;  /* 0x0000000000007919 */ /* 0x000e620000002100 */
[----:B------:R-:W2:Y:S01]  /*0020*/  LDC.64 R4, c[0x0][0x218] ;  /* 0x00008600ff047b82 */ /* 0x000ea20000000a00 */
[----:B------:R-:W-:Y:S01]  /*0030*/  IMAD.MOV.U32 R10, RZ, RZ, RZ ;  /* 0x000000ffff0a7224 */ /* 0x000fe200078e00ff */
[----:B------:R-:W-:Y:S01]  /*0040*/  CS2R R14, SRZ ;  /* 0x00000000000e7805 */ /* 0x000fe2000001ff00 */
[----:B------:R-:W3:Y:S01]  /*0050*/  S2R R11, SR_CTAID.X ;  /* 0x00000000000b7919 */ /* 0x000ee20000002500 */
[----:B------:R-:W-:-:S04]  /*0060*/  ULDC.64 UR4, c[0x0][0x208] ;  /* 0x0000820000047ab9 */ /* 0x000fc80000000a00 */
[----:B------:R-:W4:Y:S01]  /*0070*/  LDC.64 R6, c[0x0][0x220] ;  /* 0x00008800ff067b82 */ /* 0x000f220000000a00 */
[----:B-1----:R-:W-:Y:S01]  /*0080*/  IMAD.SHL.U32 R0, R0, 0x2, RZ ;  /* 0x0000000200007824 */ /* 0x002fe200078e00ff */
[----:B---3--:R-:W-:-:S04]  /*0090*/  SHF.R.S32.HI R2, RZ, 0x17, R11 ;  /* 0x00000017ff027819 */ /* 0x008fc8000001140b */
[----:B------:R-:W-:Y:S02]  /*00a0*/  LOP3.LUT R0, R0, 0xfe, RZ, 0xc0, !PT ;  /* 0x000000fe00007812 */ /* 0x000fe400078ec0ff */
[----:B------:R-:W-:Y:S02]  /*00b0*/  SGXT R2, R2, 0x1 ;  /* 0x000000010202781a */ /* 0x000fe40000000200 */
[----:B------:R-:W-:-:S04]  /*00c0*/  LEA R11, R11, R0, 0x8 ;  /* 0x000000000b0b7211 */ /* 0x000fc800078e40ff */
[----:B------:R-:W-:Y:S02]  /*00d0*/  LEA.HI R0, R2, R11, RZ, 0x4 ;  /* 0x0000000b02007211 */ /* 0x000fe400078f20ff */
[----:B------:R-:W1:Y:S01]  /*00e0*/  LDC.64 R2, c[0x0][0x210] ;  /* 0x00008400ff027b82 */ /* 0x000e620000000a00 */
[----:B------:R-:W-:Y:S02]  /*00f0*/  ISETP.GE.AND P0, PT, R11, 0x100, PT ;  /* 0x000001000b00780c */ /* 0x000fe40003f06270 */
[----:B------:R-:W-:-:S04]  /*0100*/  SHF.R.S32.HI R9, RZ, 0x4, R0 ;  /* 0x00000004ff097819 */ /* 0x000fc80000011400 */
[C---:B------:R-:W-:Y:S01]  /*0110*/  LEA.HI R0, R9.reuse, R9, RZ, 0x2 ;  /* 0x0000000909007211 */ /* 0x040fe200078f10ff */
[----:B--2---:R-:W-:-:S03]  /*0120*/  IMAD.WIDE R4, R9, 0x4, R4 ;  /* 0x0000000409047825 */ /* 0x004fc600078e0204 */
[----:B------:R-:W-:Y:S01]  /*0130*/  LOP3.LUT R0, R0, 0xfffffffc, RZ, 0xc0, !PT ;  /* 0xfffffffc00007812 */ /* 0x000fe200078ec0ff */
[----:B------:R-:W-:Y:S01]  /*0140*/  IMAD.MOV.U32 R17, RZ, RZ, RZ ;  /* 0x000000ffff117224 */ /* 0x000fe200078e00ff */
[----:B------:R-:W-:Y:S01]  /*0150*/  CS2R R12, SRZ ;  /* 0x00000000000c7805 */ /* 0x000fe2000001ff00 */
[----:B------:R-:W2:Y:S01]  /*0160*/  @!P0 LDG.E.EL R10, desc[UR4][R4.64] ;  /* 0x00000004040a8981 */ /* 0x000ea2000c2e1900 */
[----:B------:R-:W-:-:S03]  /*0170*/  IADD3 R9, R9, -R0, RZ ;  /* 0x8000000009097210 */ /* 0x000fc60007ffe0ff */
[----:B------:R3:W5:Y:S02]  /*0180*/  @!P0 LDG.E.EL R14, desc[UR4][R4.64] ;  /* 0x00000004040e8981 */ /* 0x000764000c2e1900 */
[----:B----4-:R-:W-:Y:S02]  /*0190*/  IMAD.WIDE R6, R9, 0x4, R6 ;  /* 0x0000000409067825 */ /* 0x010fe400078e0206 */
[----:B------:R-:W3:Y:S02]  /*01a0*/  LDC.64 R8, c[0x0][0x228] ;  /* 0x00008a00ff087b82 */ /* 0x000ee40000000a00 */
[C---:B-1----:R-:W-:Y:S01]  /*01b0*/  IMAD.WIDE R2, R11.reuse, 0x4, R2 ;  /* 0x000000040b027825 */ /* 0x042fe200078e0202 */
[----:B------:R-:W2:Y:S04]  /*01c0*/  @!P0 LDG.E.EL R15, desc[UR4][R6.64] ;  /* 0x00000004060f8981 */ /* 0x000ea8000c2e1900 */
[----:B------:R-:W5:Y:S04]  /*01d0*/  @!P0 LDG.E.EL R17, desc[UR4][R6.64] ;  /* 0x0000000406118981 */ /* 0x000f68000c2e1900 */
[----:B------:R-:W4:Y:S01]  /*01e0*/  @!P0 LDG.E.64 R12, desc[UR4][R2.64] ;  /* 0x00000004020c8981 */ /* 0x000f22000c1e1b00 */
[----:B---3--:R-:W-:-:S04]  /*01f0*/  IMAD.WIDE R4, R11, 0x4, R8 ;  /* 0x000000040b047825 */ /* 0x008fc800078e0208 */
[----:B--2---:R-:W-:Y:S01]  /*0200*/  FADD R15, R15, R10 ;  /* 0x0000000a0f0f7221 */ /* 0x004fe20000000000 */
[----:B-----5:R-:W-:-:S03]  /*0210*/  FADD R14, R17, R14 ;  /* 0x0000000e110e7221 */ /* 0x020fc60000000000 */
[----:B----4-:R-:W-:Y:S01]  /*0220*/  FADD R12, R15, R12 ;  /* 0x0000000c0f0c7221 */ /* 0x010fe20000000000 */
[----:B------:R-:W-:Y:S01]  /*0230*/  FADD R13, R14, R13 ;  /* 0x0000000d0e0d7221 */ /* 0x000fe20000000000 */
[----:B------:R-:W-:Y:S06]  /*0240*/  @P0 EXIT ;  /* 0x000000000000094d */ /* 0x000fec0003800000 */
[----:B------:R-:W-:Y:S01]  /*0250*/  STG.E.64 desc[UR4][R4.64], R12 ;  /* 0x0000000c04007986 */ /* 0x000fe2000c101b04 */
[----:B------:R-:W-:Y:S05]  /*0260*/  EXIT ;  /* 0x000000000000794d */ /* 0x000fea0003800000 */
.L_x_0:
[----:B------:R-:W-:-:S00]  /*0270*/  BRA `(.L_x_0) ;  /* 0xfffffffc00fc7947 */ /* 0x000fc0000383ffff */
[----:B------:R-:W-:-:S00]  /*0280*/  NOP ;  /* 0x0000000000007918 */ /* 0x000fc00000000000 */
[----:B------:R-:W-:-:S00]  /*0290*/  NOP ;  /* 0x0000000000007918 */ /* 0x000fc00000000000 */
[----:B------:R-:W-:-:S00]  /*02a0*/  NOP ;  /* 0x0000000000007918 */ /* 0x000fc00000000000 */
[----:B------:R-:W-:-:S00]  /*02b0*/  NOP ;  /* 0x0000000000007918 */ /* 0x000fc00000000000 */
[----:B------:R-:W-:-:S00]  /*02c0*/  NOP ;  /* 0x0000000000007918 */ /* 0x000fc00000000000 */
[----:B------:R-:W-:-:S00]  /*02d0*/  NOP ;  /* 0x0000000000007918 */ /* 0x000fc00000000000 */
[----:B------:R-:W-:-:S00]  /*02e0*/  NOP ;  /* 0x0000000000007918 */ /* 0x000fc00000000000 */
[----:B------:R-:W-:-:S00]  /*02f0*/  NOP ;  /* 0x0000000000007918 */ /* 0x000fc00000000000 */
.L_x_1:


//--------------------- .nv.constant0.triton_poi_fused_add_convolution_2 --------------------------
	.section	.nv.constant0.triton_poi_fused_add_convolution_2,"a",@progbits
	.sectionflags	@""
	.align	4
.nv.constant0.triton_poi_fused_add_convolution_2:
	.zero		564
